	.headerflags	@"EF_CUDA_TEXMODE_UNIFIED EF_CUDA_64BIT_ADDRESS EF_CUDA_ACCELERATORS EF_CUDA_SM90 EF_CUDA_VIRTUAL_SM(EF_CUDA_SM90)"
	.elftype	@"ET_EXEC"


//--------------------- .nv.info                  --------------------------
	.section	.nv.info,"",@"SHT_CUDA_INFO"
	.align	4


	//----- nvinfo : EIATTR_REGCOUNT
	.align		4
        /*0000*/ 	.byte	0x04, 0x2f
        /*0002*/ 	.short	(.L_3 - .L_2)
	.align		4
.L_2:
        /*0004*/ 	.word	index@(triton_poi_fused__native_batch_norm_legit_no_training_84)
        /*0008*/ 	.word	0x00000018


	//----- nvinfo : EIATTR_MIN_STACK_SIZE
	.align		4
.L_3:
        /*000c*/ 	.byte	0x04, 0x12
        /*000e*/ 	.short	(.L_5 - .L_4)
	.align		4
.L_4:
        /*0010*/ 	.word	index@(triton_poi_fused__native_batch_norm_legit_no_training_84)
        /*0014*/ 	.word	0x00000000


	//----- nvinfo : EIATTR_FRAME_SIZE
	.align		4
.L_5:
        /*0018*/ 	.byte	0x04, 0x11
        /*001a*/ 	.short	(.L_7 - .L_6)
	.align		4
.L_6:
        /*001c*/ 	.word	index@(triton_poi_fused__native_batch_norm_legit_no_training_84)
        /*0020*/ 	.word	0x00000000


	//----- nvinfo : EIATTR_MIN_STACK_SIZE
	.align		4
.L_7:
        /*0024*/ 	.byte	0x04, 0x12
        /*0026*/ 	.short	(.L_9 - .L_8)
	.align		4
.L_8:
        /*0028*/ 	.word	index@(triton_poi_fused__native_batch_norm_legit_no_training_84)
        /*002c*/ 	.word	0x00000000
.L_9:


//--------------------- .nv.info.triton_poi_fused__native_batch_norm_legit_no_training_84 --------------------------
	.section	.nv.info.triton_poi_fused__native_batch_norm_legit_no_training_84,"",@"SHT_CUDA_INFO"
	.sectionflags	@""
	.align	4


	//----- nvinfo : EIATTR_CUDA_API_VERSION
	.align		4
        /*0000*/ 	.byte	0x04, 0x37
        /*0002*/ 	.short	(.L_11 - .L_10)
.L_10:
        /*0004*/ 	.word	0x0000007c


	//----- nvinfo : EIATTR_KPARAM_INFO
	.align		4
.L_11:
        /*0008*/ 	.byte	0x04, 0x17
        /*000a*/ 	.short	(.L_13 - .L_12)
.L_12:
        /*000c*/ 	.word	0x00000000
        /*0010*/ 	.short	0x0006
        /*0012*/ 	.short	0x0030
        /*0014*/ 	.byte	0x00, 0xf0, 0x11, 0x00


	//----- nvinfo : EIATTR_KPARAM_INFO
	.align		4
.L_13:
        /*0018*/ 	.byte	0x04, 0x17
        /*001a*/ 	.short	(.L_15 - .L_14)
.L_14:
        /*001c*/ 	.word	0x00000000
        /*0020*/ 	.short	0x0005
        /*0022*/ 	.short	0x0028
        /*0024*/ 	.byte	0x00, 0xf4, 0x21, 0x00


	//----- nvinfo : EIATTR_KPARAM_INFO
	.align		4
.L_15:
        /*0028*/ 	.byte	0x04, 0x17
        /*002a*/ 	.short	(.L_17 - .L_16)
.L_16:
        /*002c*/ 	.word	0x00000000
        /*0030*/ 	.short	0x0004
        /*0032*/ 	.short	0x0020
        /*0034*/ 	.byte	0x00, 0xf4, 0x21, 0x00


	//----- nvinfo : EIATTR_KPARAM_INFO
	.align		4
.L_17:
        /*0038*/ 	.byte	0x04, 0x17
        /*003a*/ 	.short	(.L_19 - .L_18)
.L_18:
        /*003c*/ 	.word	0x00000000
        /*0040*/ 	.short	0x0003
        /*0042*/ 	.short	0x0018
        /*0044*/ 	.byte	0x00, 0xf4, 0x21, 0x00


	//----- nvinfo : EIATTR_KPARAM_INFO
	.align		4
.L_19:
        /*0048*/ 	.byte	0x04, 0x17
        /*004a*/ 	.short	(.L_21 - .L_20)
.L_20:
        /*004c*/ 	.word	0x00000000
        /*0050*/ 	.short	0x0002
        /*0052*/ 	.short	0x0010
        /*0054*/ 	.byte	0x00, 0xf4, 0x21, 0x00


	//----- nvinfo : EIATTR_KPARAM_INFO
	.align		4
.L_21:
        /*0058*/ 	.byte	0x04, 0x17
        /*005a*/ 	.short	(.L_23 - .L_22)
.L_22:
        /*005c*/ 	.word	0x00000000
        /*0060*/ 	.short	0x0001
        /*0062*/ 	.short	0x0008
        /*0064*/ 	.byte	0x00, 0xf4, 0x21, 0x00


	//----- nvinfo : EIATTR_KPARAM_INFO
	.align		4
.L_23:
        /*0068*/ 	.byte	0x04, 0x17
        /*006a*/ 	.short	(.L_25 - .L_24)
.L_24:
        /*006c*/ 	.word	0x00000000
        /*0070*/ 	.short	0x0000
        /*0072*/ 	.short	0x0000
        /*0074*/ 	.byte	0x00, 0xf4, 0x21, 0x00


	//----- nvinfo : EIATTR_SPARSE_MMA_MASK
	.align		4
.L_25:
        /*0078*/ 	.byte	0x03, 0x50
        /*007a*/ 	.short	0x0000


	//----- nvinfo : EIATTR_MAXREG_COUNT
	.align		4
        /*007c*/ 	.byte	0x03, 0x1b
        /*007e*/ 	.short	0x00ff


	//----- nvinfo : EIATTR_EXIT_INSTR_OFFSETS
	.align		4
        /*0080*/ 	.byte	0x04, 0x1c
        /*0082*/ 	.short	(.L_27 - .L_26)


	//   ....[0]....
.L_26:
        /*0084*/ 	.word	0x000003e0


	//   ....[1]....
        /*0088*/ 	.word	0x00000400


	//----- nvinfo : EIATTR_REQNTID
	.align		4
.L_27:
        /*008c*/ 	.byte	0x04, 0x10
        /*008e*/ 	.short	(.L_29 - .L_28)
.L_28:
        /*0090*/ 	.word	0x00000080
        /*0094*/ 	.word	0x00000001
        /*0098*/ 	.word	0x00000001


	//----- nvinfo : EIATTR_CBANK_PARAM_SIZE
	.align		4
.L_29:
        /*009c*/ 	.byte	0x03, 0x19
        /*009e*/ 	.short	0x0034


	//----- nvinfo : EIATTR_PARAM_CBANK
	.align		4
        /*00a0*/ 	.byte	0x04, 0x0a
        /*00a2*/ 	.short	(.L_31 - .L_30)
	.align		4
.L_30:
        /*00a4*/ 	.word	index@(.nv.constant0.triton_poi_fused__native_batch_norm_legit_no_training_84)
        /*00a8*/ 	.short	0x0210
        /*00aa*/ 	.short	0x0034


	//----- nvinfo : EIATTR_SW_WAR
	.align		4
.L_31:
        /*00ac*/ 	.byte	0x04, 0x36
        /*00ae*/ 	.short	(.L_33 - .L_32)
.L_32:
        /*00b0*/ 	.word	0x00000008
.L_33:


//--------------------- .nv.callgraph             --------------------------
	.section	.nv.callgraph,"",@"SHT_CUDA_CALLGRAPH"
	.align	4
	.sectionentsize	8
	.align		4
        /*0000*/ 	.word	0x00000000
	.align		4
        /*0004*/ 	.word	0xffffffff
	.align		4
        /*0008*/ 	.word	0x00000000
	.align		4
        /*000c*/ 	.word	0xfffffffe
	.align		4
        /*0010*/ 	.word	0x00000000
	.align		4
        /*0014*/ 	.word	0xfffffffd
	.align		4
        /*0018*/ 	.word	0x00000000
	.align		4
        /*001c*/ 	.word	0xfffffffc


//--------------------- .nv.constant4             --------------------------
	.section	.nv.constant4,"a",@progbits
	.align	8
	.align		8
.nv.constant4:
        /*0000*/ 	.dword	_$_str
	.align		8
        /*0008*/ 	.dword	_$_str_$_2


//--------------------- .text.triton_poi_fused__native_batch_norm_legit_no_training_84 --------------------------
	.section	.text.triton_poi_fused__native_batch_norm_legit_no_training_84,"ax",@progbits
	.align	128
        .global         triton_poi_fused__native_batch_norm_legit_no_training_84
        .type           triton_poi_fused__native_batch_norm_legit_no_training_84,@function
        .size           triton_poi_fused__native_batch_norm_legit_no_training_84,(.L_x_1 - triton_poi_fused__native_batch_norm_legit_no_training_84)
        .other          triton_poi_fused__native_batch_norm_legit_no_training_84,@"STO_CUDA_ENTRY STV_DEFAULT"
triton_poi_fused__native_batch_norm_legit_no_training_84:
.text.triton_poi_fused__native_batch_norm_legit_no_training_84:
[----:B------:R-:W0:Y:S01]  /*0000*/  LDC R1, c[0x0][0x28] ;  /* 0x00000a00ff017b82 */ /* 0x000e220000000800 */
[----:B------:R-:W1:Y:S01]  /*0010*/  S2R R0, SR_TID.X ;  /* 0x0000000000007919 */ /* 0x000e620000002100 */
[----:B------:R-:W-:-:S06]  /*0020*/  HFMA2.MMA R2, -RZ, RZ, 0, 0 ;  /* 0x00000000ff027435 */ /* 0x000fcc00000001ff */
[----:B------:R-:W2:Y:S01]  /*0030*/  LDC.64 R10, c[0x0][0x220] ;  /* 0x00008800ff0a7b82 */ /* 0x000ea20000000a00 */
[----:B------:R-:W-:Y:S01]  /*0040*/  ULDC.64 UR4, c[0x0][0x208] ;  /* 0x0000820000047ab9 */ /* 0x000fe20000000a00 */
[----:B------:R-:W3:Y:S06]  /*0050*/  S2R R3, SR_CTAID.X ;  /* 0x0000000000037919 */ /* 0x000eec0000002500 */
[----:B------:R-:W4:Y:S08]  /*0060*/  LDC.64 R14, c[0x0][0x210] ;  /* 0x00008400ff0e7b82 */ /* 0x000f300000000a00 */
[----:B------:R-:W5:Y:S08]  /*0070*/  LDC.64 R16, c[0x0][0x218] ;  /* 0x00008600ff107b82 */ /* 0x000f700000000a00 */
[----:B------:R-:W5:Y:S01]  /*0080*/  LDC.64 R18, c[0x0][0x228] ;  /* 0x00008a00ff127b82 */ /* 0x000f620000000a00 */
[----:B-1----:R-:W-:-:S07]  /*0090*/  SHF.L.U32 R0, R0, 0x1, RZ ;  /* 0x0000000100007819 */ /* 0x002fce00000006ff */
[----:B------:R-:W1:Y:S01]  /*00a0*/  LDC.64 R20, c[0x0][0x230] ;  /* 0x00008c00ff147b82 */ /* 0x000e620000000a00 */
[----:B------:R-:W-:-:S04]  /*00b0*/  LOP3.LUT R0, R0, 0xfe, RZ, 0xc0, !PT ;  /* 0x000000fe00007812 */ /* 0x000fc800078ec0ff */
[----:B---3--:R-:W-:-:S04]  /*00c0*/  LEA R3, R3, R0, 0x8 ;  /* 0x0000000003037211 */ /* 0x008fc800078e40ff */
[C---:B------:R-:W-:Y:S01]  /*00d0*/  ISETP.GE.AND P4, PT, R3.reuse, 0x3480, PT ;  /* 0x000034800300780c */ /* 0x040fe20003f86270 */
[----:B------:R-:W-:-:S05]  /*00e0*/  IMAD.HI R0, R3, -0x63f63f63, R2 ;  /* 0x9c09c09d03007827 */ /* 0x000fca00078e0202 */
[----:B------:R-:W-:-:S04]  /*00f0*/  SHF.R.U32.HI R5, RZ, 0x1f, R0 ;  /* 0x0000001fff057819 */ /* 0x000fc80000011600 */
[----:B------:R-:W-:-:S05]  /*0100*/  LEA.HI.SX32 R5, R0, R5, 0x17 ;  /* 0x0000000500057211 */ /* 0x000fca00078fbaff */
[----:B------:R-:W-:Y:S01]  /*0110*/  IMAD R13, R5, -0x348, R3 ;  /* 0xfffffcb8050d7824 */ /* 0x000fe200078e0203 */
[----:B------:R-:W-:-:S03]  /*0120*/  CS2R R4, SRZ ;  /* 0x0000000000047805 */ /* 0x000fc6000001ff00 */
[----:B--2---:R-:W-:-:S05]  /*0130*/  IMAD.WIDE R10, R13, 0x4, R10 ;  /* 0x000000040d0a7825 */ /* 0x004fca00078e020a */
[----:B------:R2:W3:Y:S01]  /*0140*/  @!P4 LDG.E.EL.64 R4, desc[UR4][R10.64] ;  /* 0x000000040a04c981 */ /* 0x0004e2000c2e1b00 */
[----:B------:R-:W-:Y:S02]  /*0150*/  CS2R R6, SRZ ;  /* 0x0000000000067805 */ /* 0x000fe4000001ff00 */
[----:B------:R-:W-:Y:S01]  /*0160*/  CS2R R8, SRZ ;  /* 0x0000000000087805 */ /* 0x000fe2000001ff00 */
[----:B----4-:R-:W-:-:S04]  /*0170*/  IMAD.WIDE R14, R3, 0x4, R14 ;  /* 0x00000004030e7825 */ /* 0x010fc800078e020e */
[C---:B-----5:R-:W-:Y:S01]  /*0180*/  IMAD.WIDE R16, R13.reuse, 0x4, R16 ;  /* 0x000000040d107825 */ /* 0x060fe200078e0210 */
[----:B------:R-:W4:Y:S01]  /*0190*/  @!P4 LDG.E.64 R6, desc[UR4][R14.64] ;  /* 0x000000040e06c981 */ /* 0x000f22000c1e1b00 */
[----:B--2---:R-:W-:Y:S02]  /*01a0*/  CS2R R10, SRZ ;  /* 0x00000000000a7805 */ /* 0x004fe4000001ff00 */
[C---:B0-----:R-:W-:Y:S01]  /*01b0*/  IMAD.WIDE R18, R13.reuse, 0x4, R18 ;  /* 0x000000040d127825 */ /* 0x041fe200078e0212 */
[----:B------:R0:W4:Y:S03]  /*01c0*/  @!P4 LDG.E.EL.64 R8, desc[UR4][R16.64] ;  /* 0x000000041008c981 */ /* 0x000126000c2e1b00 */
[----:B-1----:R-:W-:Y:S01]  /*01d0*/  IMAD.WIDE R20, R13, 0x4, R20 ;  /* 0x000000040d147825 */ /* 0x002fe200078e0214 */
[----:B------:R-:W-:-:S04]  /*01e0*/  CS2R R12, SRZ ;  /* 0x00000000000c7805 */ /* 0x000fc8000001ff00 */
[----:B------:R-:W2:Y:S04]  /*01f0*/  @!P4 LDG.E.EL.64 R10, desc[UR4][R20.64] ;  /* 0x00000004140ac981 */ /* 0x000ea8000c2e1b00 */
[----:B------:R-:W2:Y:S01]  /*0200*/  @!P4 LDG.E.EL.64 R12, desc[UR4][R18.64] ;  /* 0x00000004120cc981 */ /* 0x000ea2000c2e1b00 */
[----:B0-----:R-:W-:Y:S01]  /*0210*/  MOV R17, 0x3e800000 ;  /* 0x3e80000000117802 */ /* 0x001fe20000000f00 */
[----:B---3--:R-:W-:Y:S01]  /*0220*/  FADD R4, R4, 9.9999997473787516356e-06 ;  /* 0x3727c5ac04047421 */ /* 0x008fe20000000000 */
[----:B------:R-:W-:-:S03]  /*0230*/  FADD R0, R5, 9.9999997473787516356e-06 ;  /* 0x3727c5ac05007421 */ /* 0x000fc60000000000 */
[----:B------:R0:W1:Y:S08]  /*0240*/  MUFU.SQRT R2, R4 ;  /* 0x0000000400027308 */ /* 0x0000700000002000 */
[----:B------:R-:W3:Y:S01]  /*0250*/  MUFU.SQRT R14, R0 ;  /* 0x00000000000e7308 */ /* 0x000ee20000002000 */
[----:B0-----:R-:W0:Y:S01]  /*0260*/  LDC.64 R4, c[0x0][0x238] ;  /* 0x00008e00ff047b82 */ /* 0x001e220000000a00 */
[----:B-1----:R-:W-:-:S02]  /*0270*/  FSETP.GT.AND P0, PT, R2, 8.50705917302346158658e+37, PT ;  /* 0x7e8000000200780b */ /* 0x002fc40003f04000 */
[----:B------:R-:W-:Y:S02]  /*0280*/  FSETP.GEU.AND P2, PT, R2, 1.175494350822287508e-38, PT ;  /* 0x008000000200780b */ /* 0x000fe40003f4e000 */
[C---:B---3--:R-:W-:Y:S02]  /*0290*/  FSETP.GT.AND P1, PT, R14.reuse, 8.50705917302346158658e+37, PT ;  /* 0x7e8000000e00780b */ /* 0x048fe40003f24000 */
[----:B------:R-:W-:-:S07]  /*02a0*/  FSETP.GEU.AND P3, PT, R14, 1.175494350822287508e-38, PT ;  /* 0x008000000e00780b */ /* 0x000fce0003f6e000 */
[----:B------:R-:W-:-:S04]  /*02b0*/  @P0 FMUL R2, R2, 0.25 ;  /* 0x3e80000002020820 */ /* 0x000fc80000400000 */
[----:B------:R-:W-:Y:S01]  /*02c0*/  @!P2 FMUL R2, R2, 16777216 ;  /* 0x4b8000000202a820 */ /* 0x000fe20000400000 */
[----:B------:R-:W-:-:S04]  /*02d0*/  @P1 FMUL R14, R14, 0.25 ;  /* 0x3e8000000e0e1820 */ /* 0x000fc80000400000 */
[----:B------:R-:W-:Y:S01]  /*02e0*/  @!P3 FMUL R14, R14, 16777216 ;  /* 0x4b8000000e0eb820 */ /* 0x000fe20000400000 */
[----:B------:R-:W1:Y:S01]  /*02f0*/  MUFU.RCP R2, R2 ;  /* 0x0000000200027308 */ /* 0x000e620000001000 */
[----:B------:R-:W-:-:S07]  /*0300*/  FSEL R15, R17, 1, P0 ;  /* 0x3f800000110f7808 */ /* 0x000fce0000000000 */
[----:B------:R-:W3:Y:S01]  /*0310*/  MUFU.RCP R14, R14 ;  /* 0x0000000e000e7308 */ /* 0x000ee20000001000 */
[----:B------:R-:W-:Y:S01]  /*0320*/  FSEL R17, R17, 1, P1 ;  /* 0x3f80000011117808 */ /* 0x000fe20000800000 */
[----:B------:R-:W-:-:S04]  /*0330*/  @!P2 FMUL R15, R15, 16777216 ;  /* 0x4b8000000f0fa820 */ /* 0x000fc80000400000 */
[----:B------:R-:W-:Y:S01]  /*0340*/  @!P3 FMUL R17, R17, 16777216 ;  /* 0x4b8000001111b820 */ /* 0x000fe20000400000 */
[----:B----4-:R-:W-:Y:S01]  /*0350*/  FADD R7, -R9, R7 ;  /* 0x0000000709077221 */ /* 0x010fe20000000100 */
[----:B------:R-:W-:Y:S01]  /*0360*/  FADD R6, -R8, R6 ;  /* 0x0000000608067221 */ /* 0x000fe20000000100 */
[----:B-1----:R-:W-:Y:S01]  /*0370*/  FMUL R15, R2, R15 ;  /* 0x0000000f020f7220 */ /* 0x002fe20000400000 */
[----:B---3--:R-:W-:-:S03]  /*0380*/  FMUL R0, R14, R17 ;  /* 0x000000110e007220 */ /* 0x008fc60000400000 */
[----:B------:R-:W-:Y:S01]  /*0390*/  FMUL R15, R6, R15 ;  /* 0x0000000f060f7220 */ /* 0x000fe20000400000 */
[----:B------:R-:W-:Y:S01]  /*03a0*/  FMUL R0, R7, R0 ;  /* 0x0000000007007220 */ /* 0x000fe20000400000 */
[----:B0-----:R-:W-:-:S04]  /*03b0*/  IMAD.WIDE R4, R3, 0x4, R4 ;  /* 0x0000000403047825 */ /* 0x001fc800078e0204 */
[----:B--2---:R-:W-:Y:S01]  /*03c0*/  FFMA R10, R15, R12, R10 ;  /* 0x0000000c0f0a7223 */ /* 0x004fe2000000000a */
[----:B------:R-:W-:Y:S01]  /*03d0*/  FFMA R11, R0, R13, R11 ;  /* 0x0000000d000b7223 */ /* 0x000fe2000000000b */
[----:B------:R-:W-:Y:S06]  /*03e0*/  @P4 EXIT ;  /* 0x000000000000494d */ /* 0x000fec0003800000 */
[----:B------:R-:W-:Y:S01]  /*03f0*/  STG.E.64 desc[UR4][R4.64], R10 ;  /* 0x0000000a04007986 */ /* 0x000fe2000c101b04 */
[----:B------:R-:W-:Y:S05]  /*0400*/  EXIT ;  /* 0x000000000000794d */ /* 0x000fea0003800000 */
.L_x_0:
[----:B------:R-:W-:-:S00]  /*0410*/  BRA `(.L_x_0) ;  /* 0xfffffffc00fc7947 */ /* 0x000fc0000383ffff */
[----:B------:R-:W-:-:S00]  /*0420*/  NOP ;  /* 0x0000000000007918 */ /* 0x000fc00000000000 */
        /* <DEDUP_REMOVED lines=13> */
.L_x_1:


//--------------------- .nv.global.init           --------------------------
	.section	.nv.global.init,"aw",@progbits
.nv.global.init:
	.type		_$_str,@object
	.size		_$_str,(_$_str_$_2 - _$_str)
_$_str:
        /*0000*/ 	.byte	0x5f, 0x5f, 0x43, 0x55, 0x44, 0x41, 0x5f, 0x46, 0x54, 0x5a, 0x00
	.type		_$_str_$_2,@object
	.size		_$_str_$_2,(.L_1 - _$_str_$_2)
_$_str_$_2:
        /*000b*/ 	.byte	0x5f, 0x5f, 0x43, 0x55, 0x44, 0x41, 0x5f, 0x50, 0x52, 0x45, 0x43, 0x5f, 0x53, 0x51, 0x52, 0x54
        /*001b*/ 	.byte	0x00
.L_1:


//--------------------- .nv.constant0.triton_poi_fused__native_batch_norm_legit_no_training_84 --------------------------
	.section	.nv.constant0.triton_poi_fused__native_batch_norm_legit_no_training_84,"a",@progbits
	.sectionflags	@""
	.align	4
.nv.constant0.triton_poi_fused__native_batch_norm_legit_no_training_84:
	.zero		580
